	.headerflags	@"EF_CUDA_TEXMODE_UNIFIED EF_CUDA_64BIT_ADDRESS EF_CUDA_ACCELERATORS EF_CUDA_SM90 EF_CUDA_VIRTUAL_SM(EF_CUDA_SM90)"
	.elftype	@"ET_EXEC"


//--------------------- .nv.info                  --------------------------
	.section	.nv.info,"",@"SHT_CUDA_INFO"
	.align	4


	//----- nvinfo : EIATTR_REGCOUNT
	.align		4
        /*0000*/ 	.byte	0x04, 0x2f
        /*0002*/ 	.short	(.L_13 - .L_12)
	.align		4
.L_12:
        /*0004*/ 	.word	index@(triton_poi_fused_add_embedding_1)
        /*0008*/ 	.word	0x0000001b


	//----- nvinfo : EIATTR_MIN_STACK_SIZE
	.align		4
.L_13:
        /*000c*/ 	.byte	0x04, 0x12
        /*000e*/ 	.short	(.L_15 - .L_14)
	.align		4
.L_14:
        /*0010*/ 	.word	index@(triton_poi_fused_add_embedding_1)
        /*0014*/ 	.word	0x00000000


	//----- nvinfo : EIATTR_FRAME_SIZE
	.align		4
.L_15:
        /*0018*/ 	.byte	0x04, 0x11
        /*001a*/ 	.short	(.L_17 - .L_16)
	.align		4
.L_16:
        /*001c*/ 	.word	index@(triton_poi_fused_add_embedding_1)
        /*0020*/ 	.word	0x00000000


	//----- nvinfo : EIATTR_MIN_STACK_SIZE
	.align		4
.L_17:
        /*0024*/ 	.byte	0x04, 0x12
        /*0026*/ 	.short	(.L_19 - .L_18)
	.align		4
.L_18:
        /*0028*/ 	.word	index@(triton_poi_fused_add_embedding_1)
        /*002c*/ 	.word	0x00000000
.L_19:


//--------------------- .nv.info.triton_poi_fused_add_embedding_1 --------------------------
	.section	.nv.info.triton_poi_fused_add_embedding_1,"",@"SHT_CUDA_INFO"
	.sectionflags	@""
	.align	4


	//----- nvinfo : EIATTR_CUDA_API_VERSION
	.align		4
        /*0000*/ 	.byte	0x04, 0x37
        /*0002*/ 	.short	(.L_21 - .L_20)
.L_20:
        /*0004*/ 	.word	0x0000007c


	//----- nvinfo : EIATTR_KPARAM_INFO
	.align		4
.L_21:
        /*0008*/ 	.byte	0x04, 0x17
        /*000a*/ 	.short	(.L_23 - .L_22)
.L_22:
        /*000c*/ 	.word	0x00000000
        /*0010*/ 	.short	0x0006
        /*0012*/ 	.short	0x0030
        /*0014*/ 	.byte	0x00, 0xf0, 0x11, 0x00


	//----- nvinfo : EIATTR_KPARAM_INFO
	.align		4
.L_23:
        /*0018*/ 	.byte	0x04, 0x17
        /*001a*/ 	.short	(.L_25 - .L_24)
.L_24:
        /*001c*/ 	.word	0x00000000
        /*0020*/ 	.short	0x0005
        /*0022*/ 	.short	0x0028
        /*0024*/ 	.byte	0x00, 0xf4, 0x21, 0x00


	//----- nvinfo : EIATTR_KPARAM_INFO
	.align		4
.L_25:
        /*0028*/ 	.byte	0x04, 0x17
        /*002a*/ 	.short	(.L_27 - .L_26)
.L_26:
        /*002c*/ 	.word	0x00000000
        /*0030*/ 	.short	0x0004
        /*0032*/ 	.short	0x0020
        /*0034*/ 	.byte	0x00, 0xf4, 0x21, 0x00


	//----- nvinfo : EIATTR_KPARAM_INFO
	.align		4
.L_27:
        /*0038*/ 	.byte	0x04, 0x17
        /*003a*/ 	.short	(.L_29 - .L_28)
.L_28:
        /*003c*/ 	.word	0x00000000
        /*0040*/ 	.short	0x0003
        /*0042*/ 	.short	0x0018
        /*0044*/ 	.byte	0x00, 0xf4, 0x21, 0x00


	//----- nvinfo : EIATTR_KPARAM_INFO
	.align		4
.L_29:
        /*0048*/ 	.byte	0x04, 0x17
        /*004a*/ 	.short	(.L_31 - .L_30)
.L_30:
        /*004c*/ 	.word	0x00000000
        /*0050*/ 	.short	0x0002
        /*0052*/ 	.short	0x0010
        /*0054*/ 	.byte	0x00, 0xf4, 0x21, 0x00


	//----- nvinfo : EIATTR_KPARAM_INFO
	.align		4
.L_31:
        /*0058*/ 	.byte	0x04, 0x17
        /*005a*/ 	.short	(.L_33 - .L_32)
.L_32:
        /*005c*/ 	.word	0x00000000
        /*0060*/ 	.short	0x0001
        /*0062*/ 	.short	0x0008
        /*0064*/ 	.byte	0x00, 0xf4, 0x21, 0x00


	//----- nvinfo : EIATTR_KPARAM_INFO
	.align		4
.L_33:
        /*0068*/ 	.byte	0x04, 0x17
        /*006a*/ 	.short	(.L_35 - .L_34)
.L_34:
        /*006c*/ 	.word	0x00000000
        /*0070*/ 	.short	0x0000
        /*0072*/ 	.short	0x0000
        /*0074*/ 	.byte	0x00, 0xf4, 0x21, 0x00


	//----- nvinfo : EIATTR_SPARSE_MMA_MASK
	.align		4
.L_35:
        /*0078*/ 	.byte	0x03, 0x50
        /*007a*/ 	.short	0x0000


	//----- nvinfo : EIATTR_MAXREG_COUNT
	.align		4
        /*007c*/ 	.byte	0x03, 0x1b
        /*007e*/ 	.short	0x00ff


	//----- nvinfo : EIATTR_EXTERNS
	.align		4
        /*0080*/ 	.byte	0x04, 0x0f
        /*0082*/ 	.short	(.L_37 - .L_36)


	//   ....[0]....
	.align		4
.L_36:
        /*0084*/ 	.word	index@(__assertfail)


	//----- nvinfo : EIATTR_SYSCALL_OFFSETS
	.align		4
.L_37:
        /*0088*/ 	.byte	0x04, 0x46
        /*008a*/ 	.short	(.L_39 - .L_38)


	//   ....[0]....
.L_38:
        /*008c*/ 	.word	0x00000390


	//   ....[1]....
        /*0090*/ 	.word	0x000005a0


	//   ....[2]....
        /*0094*/ 	.word	0x000007d0


	//   ....[3]....
        /*0098*/ 	.word	0x000009e0


	//----- nvinfo : EIATTR_EXIT_INSTR_OFFSETS
	.align		4
.L_39:
        /*009c*/ 	.byte	0x04, 0x1c
        /*009e*/ 	.short	(.L_41 - .L_40)


	//   ....[0]....
.L_40:
        /*00a0*/ 	.word	0x00000ae0


	//   ....[1]....
        /*00a4*/ 	.word	0x00000b00


	//----- nvinfo : EIATTR_REQNTID
	.align		4
.L_41:
        /*00a8*/ 	.byte	0x04, 0x10
        /*00aa*/ 	.short	(.L_43 - .L_42)
.L_42:
        /*00ac*/ 	.word	0x00000080
        /*00b0*/ 	.word	0x00000001
        /*00b4*/ 	.word	0x00000001


	//----- nvinfo : EIATTR_CRS_STACK_SIZE
	.align		4
.L_43:
        /*00b8*/ 	.byte	0x04, 0x1e
        /*00ba*/ 	.short	(.L_45 - .L_44)
.L_44:
        /*00bc*/ 	.word	0x00000000


	//----- nvinfo : EIATTR_CBANK_PARAM_SIZE
	.align		4
.L_45:
        /*00c0*/ 	.byte	0x03, 0x19
        /*00c2*/ 	.short	0x0034


	//----- nvinfo : EIATTR_PARAM_CBANK
	.align		4
        /*00c4*/ 	.byte	0x04, 0x0a
        /*00c6*/ 	.short	(.L_47 - .L_46)
	.align		4
.L_46:
        /*00c8*/ 	.word	index@(.nv.constant0.triton_poi_fused_add_embedding_1)
        /*00cc*/ 	.short	0x0210
        /*00ce*/ 	.short	0x0034


	//----- nvinfo : EIATTR_SW_WAR
	.align		4
.L_47:
        /*00d0*/ 	.byte	0x04, 0x36
        /*00d2*/ 	.short	(.L_49 - .L_48)
.L_48:
        /*00d4*/ 	.word	0x00000008
.L_49:


//--------------------- .nv.callgraph             --------------------------
	.section	.nv.callgraph,"",@"SHT_CUDA_CALLGRAPH"
	.align	4
	.sectionentsize	8
	.align		4
        /*0000*/ 	.word	0x00000000
	.align		4
        /*0004*/ 	.word	0xffffffff
	.align		4
        /*0008*/ 	.word	index@(triton_poi_fused_add_embedding_1)
	.align		4
        /*000c*/ 	.word	index@(__assertfail)
	.align		4
        /*0010*/ 	.word	0x00000000
	.align		4
        /*0014*/ 	.word	0xfffffffe
	.align		4
        /*0018*/ 	.word	0x00000000
	.align		4
        /*001c*/ 	.word	0xfffffffd
	.align		4
        /*0020*/ 	.word	0x00000000
	.align		4
        /*0024*/ 	.word	0xfffffffc


//--------------------- .nv.constant4             --------------------------
	.section	.nv.constant4,"a",@progbits
	.align	8
	.align		8
.nv.constant4:
        /*0000*/ 	.dword	__assertfail
	.align		8
        /*0008*/ 	.dword	assertFunc_3
	.align		8
        /*0010*/ 	.dword	assertFile_3
	.align		8
        /*0018*/ 	.dword	assertMessage_3
	.align		8
        /*0020*/ 	.dword	assertFunc_2
	.align		8
        /*0028*/ 	.dword	assertFile_2
	.align		8
        /*0030*/ 	.dword	assertMessage_2
	.align		8
        /*0038*/ 	.dword	assertFunc_1
	.align		8
        /*0040*/ 	.dword	assertFile_1
	.align		8
        /*0048*/ 	.dword	assertMessage_1
	.align		8
        /*0050*/ 	.dword	assertFunc_0
	.align		8
        /*0058*/ 	.dword	assertFile_0
	.align		8
        /*0060*/ 	.dword	assertMessage_0


//--------------------- .text.triton_poi_fused_add_embedding_1 --------------------------
	.section	.text.triton_poi_fused_add_embedding_1,"ax",@progbits
	.sectionflags	@"SHF_BARRIERS=1"
	.align	128
        .global         triton_poi_fused_add_embedding_1
        .type           triton_poi_fused_add_embedding_1,@function
        .size           triton_poi_fused_add_embedding_1,(.L_x_5 - triton_poi_fused_add_embedding_1)
        .other          triton_poi_fused_add_embedding_1,@"STO_CUDA_ENTRY STV_DEFAULT"
triton_poi_fused_add_embedding_1:
.text.triton_poi_fused_add_embedding_1:
[----:B------:R-:W0:Y:S02]  /*0000*/  LDC R1, c[0x0][0x28] ;  /* 0x00000a00ff017b82 */ /* 0x000e240000000800 */
[----:B------:R-:W1:Y:S01]  /*0010*/  S2R R0, SR_TID.X ;  /* 0x0000000000007919 */ /* 0x000e620000002100 */
[----:B------:R-:W-:Y:S01]  /*0020*/  ULDC.64 UR4, c[0x0][0x208] ;  /* 0x0000820000047ab9 */ /* 0x000fe20000000a00 */
[----:B------:R-:W2:Y:S01]  /*0030*/  S2R R5, SR_CTAID.X ;  /* 0x0000000000057919 */ /* 0x000ea20000002500 */
[----:B-1----:R-:W-:-:S05]  /*0040*/  LOP3.LUT R0, R0, 0x7f, RZ, 0xc0, !PT ;  /* 0x0000007f00007812 */ /* 0x002fca00078ec0ff */
[----:B--2---:R-:W-:Y:S01]  /*0050*/  IMAD R0, R5, 0x80, R0 ;  /* 0x0000008005007824 */ /* 0x004fe200078e0200 */
[----:B------:R-:W-:-:S04]  /*0060*/  SHF.R.S32.HI R5, RZ, 0x18, R5 ;  /* 0x00000018ff057819 */ /* 0x000fc80000011405 */
[----:B------:R-:W-:Y:S02]  /*0070*/  SHF.R.S32.HI R3, RZ, 0x1f, R0 ;  /* 0x0000001fff037819 */ /* 0x000fe40000011400 */
[----:B------:R-:W-:Y:S02]  /*0080*/  SGXT R5, R5, 0x1 ;  /* 0x000000010505781a */ /* 0x000fe40000000200 */
[-C--:B------:R-:W-:Y:S02]  /*0090*/  LEA.HI R9, R3, R0.reuse, RZ, 0x2 ;  /* 0x0000000003097211 */ /* 0x080fe400078f10ff */
[----:B------:R-:W1:Y:S01]  /*00a0*/  LDC.64 R2, c[0x0][0x210] ;  /* 0x00008400ff027b82 */ /* 0x000e620000000a00 */
[----:B------:R-:W-:Y:S02]  /*00b0*/  LEA.HI R5, R5, R0, RZ, 0x4 ;  /* 0x0000000005057211 */ /* 0x000fe400078f20ff */
[----:B------:R-:W-:Y:S02]  /*00c0*/  SHF.R.S32.HI R9, RZ, 0x2, R9 ;  /* 0x00000002ff097819 */ /* 0x000fe40000011409 */
[----:B------:R-:W-:-:S02]  /*00d0*/  LOP3.LUT R5, R5, 0xfffffff0, RZ, 0xc0, !PT ;  /* 0xfffffff005057812 */ /* 0x000fc400078ec0ff */
[----:B------:R-:W-:Y:S02]  /*00e0*/  LEA.HI R4, R9, R9, RZ, 0x2 ;  /* 0x0000000909047211 */ /* 0x000fe400078f10ff */
[----:B------:R-:W-:Y:S02]  /*00f0*/  ISETP.GE.AND P2, PT, R0, 0x100, PT ;  /* 0x000001000000780c */ /* 0x000fe40003f46270 */
[----:B------:R-:W-:-:S04]  /*0100*/  LOP3.LUT R4, R4, 0xfffffffc, RZ, 0xc0, !PT ;  /* 0xfffffffc04047812 */ /* 0x000fc800078ec0ff */
[----:B------:R-:W-:Y:S02]  /*0110*/  IADD3 R13, R5, R9, -R4 ;  /* 0x00000009050d7210 */ /* 0x000fe40007ffe804 */
[----:B------:R-:W-:-:S03]  /*0120*/  CS2R R4, SRZ ;  /* 0x0000000000047805 */ /* 0x000fc6000001ff00 */
[----:B------:R-:W-:-:S04]  /*0130*/  VIADD R7, R13, 0xc ;  /* 0x0000000c0d077836 */ /* 0x000fc80000000000 */
[----:B-1----:R-:W-:-:S05]  /*0140*/  IMAD.WIDE R6, R7, 0x8, R2 ;  /* 0x0000000807067825 */ /* 0x002fca00078e0202 */
[----:B------:R-:W2:Y:S01]  /*0150*/  @!P2 LDG.E.EL.64 R4, desc[UR4][R6.64] ;  /* 0x000000040604a981 */ /* 0x000ea2000c2e1b00 */
[C---:B------:R-:W-:Y:S01]  /*0160*/  VIADD R11, R13.reuse, 0x8 ;  /* 0x000000080d0b7836 */ /* 0x040fe20000000000 */
[----:B------:R-:W-:Y:S01]  /*0170*/  CS2R R18, SRZ ;  /* 0x0000000000127805 */ /* 0x000fe2000001ff00 */
[C---:B------:R-:W-:Y:S01]  /*0180*/  VIADD R15, R13.reuse, 0x4 ;  /* 0x000000040d0f7836 */ /* 0x040fe20000000000 */
[----:B------:R-:W-:Y:S01]  /*0190*/  CS2R R16, SRZ ;  /* 0x0000000000107805 */ /* 0x000fe2000001ff00 */
[----:B------:R-:W-:-:S04]  /*01a0*/  IMAD.WIDE R12, R13, 0x8, R2 ;  /* 0x000000080d0c7825 */ /* 0x000fc800078e0202 */
[----:B------:R-:W-:-:S04]  /*01b0*/  IMAD.WIDE R10, R11, 0x8, R2 ;  /* 0x000000080b0a7825 */ /* 0x000fc800078e0202 */
[----:B------:R-:W-:Y:S01]  /*01c0*/  IMAD.WIDE R2, R15, 0x8, R2 ;  /* 0x000000080f027825 */ /* 0x000fe200078e0202 */
[----:B------:R-:W-:Y:S01]  /*01d0*/  CS2R R14, SRZ ;  /* 0x00000000000e7805 */ /* 0x000fe2000001ff00 */
[----:B------:R1:W5:Y:S04]  /*01e0*/  @!P2 LDG.E.EL.64 R18, desc[UR4][R10.64] ;  /* 0x000000040a12a981 */ /* 0x000368000c2e1b00 */
[----:B------:R1:W5:Y:S04]  /*01f0*/  @!P2 LDG.E.EL.64 R16, desc[UR4][R2.64] ;  /* 0x000000040210a981 */ /* 0x000368000c2e1b00 */
[----:B------:R1:W5:Y:S01]  /*0200*/  @!P2 LDG.E.EL.64 R14, desc[UR4][R12.64] ;  /* 0x000000040c0ea981 */ /* 0x000362000c2e1b00 */
[----:B--2---:R-:W-:-:S02]  /*0210*/  IADD3 R7, P1, R4, 0x18, RZ ;  /* 0x0000001804077810 */ /* 0x004fc40007f3e0ff */
[----:B------:R-:W-:-:S03]  /*0220*/  ISETP.GE.AND P0, PT, R5, RZ, PT ;  /* 0x000000ff0500720c */ /* 0x000fc60003f06270 */
[----:B------:R-:W-:Y:S01]  /*0230*/  IMAD.X R21, RZ, RZ, R5, P1 ;  /* 0x000000ffff157224 */ /* 0x000fe200008e0605 */
[----:B------:R-:W-:-:S04]  /*0240*/  SEL R22, R7, R4, !P0 ;  /* 0x0000000407167207 */ /* 0x000fc80004000000 */
[----:B------:R-:W-:Y:S02]  /*0250*/  SEL R23, R21, R5, !P0 ;  /* 0x0000000515177207 */ /* 0x000fe40004000000 */
[----:B------:R-:W-:Y:S02]  /*0260*/  ISETP.GT.AND P0, PT, R0, 0xff, PT ;  /* 0x000000ff0000780c */ /* 0x000fe40003f04270 */
[----:B------:R-:W-:-:S04]  /*0270*/  ISETP.LT.U32.AND P1, PT, R22, 0x18, PT ;  /* 0x000000181600780c */ /* 0x000fc80003f21070 */
[----:B------:R-:W-:-:S13]  /*0280*/  ISETP.LT.U32.OR.EX P1, PT, R23, RZ, P0, P1 ;  /* 0x000000ff1700720c */ /* 0x000fda0000721510 */
[----:B-1----:R-:W-:Y:S05]  /*0290*/  @P1 BRA `(.L_x_0) ;  /* 0x0000000000401947 */ /* 0x002fea0003800000 */
[----:B------:R-:W-:Y:S01]  /*02a0*/  MOV R2, 0x0 ;  /* 0x0000000000027802 */ /* 0x000fe20000000f00 */
[----:B------:R-:W-:Y:S01]  /*02b0*/  ULDC.64 UR6, c[0x4][0x60] ;  /* 0x0100180000067ab9 */ /* 0x000fe20000000a00 */
[----:B------:R-:W-:Y:S01]  /*02c0*/  ULDC.64 UR8, c[0x4][0x50] ;  /* 0x0100140000087ab9 */ /* 0x000fe20000000a00 */
[----:B------:R-:W-:-:S07]  /*02d0*/  IMAD.U32 R4, RZ, RZ, UR6 ;  /* 0x00000006ff047e24 */ /* 0x000fce000f8e00ff */
[----:B------:R-:W-:Y:S01]  /*02e0*/  LEPC R20, `(.L_x_0) ;  /* 0x00000000b014794e */ /* 0x000fe20000000000 */
[----:B------:R-:W-:Y:S01]  /*02f0*/  IMAD.U32 R5, RZ, RZ, UR7 ;  /* 0x00000007ff057e24 */ /* 0x000fe2000f8e00ff */
[----:B------:R-:W1:Y:S01]  /*0300*/  LDC.64 R2, c[0x4][R2] ;  /* 0x0100000002027b82 */ /* 0x000e620000000a00 */
[----:B------:R-:W-:Y:S01]  /*0310*/  ULDC.64 UR6, c[0x4][0x58] ;  /* 0x0100160000067ab9 */ /* 0x000fe20000000a00 */
[----:B------:R-:W-:Y:S02]  /*0320*/  IMAD.U32 R10, RZ, RZ, UR8 ;  /* 0x00000008ff0a7e24 */ /* 0x000fe4000f8e00ff */
[----:B------:R-:W-:Y:S02]  /*0330*/  IMAD.U32 R6, RZ, RZ, UR6 ;  /* 0x00000006ff067e24 */ /* 0x000fe4000f8e00ff */
[----:B------:R-:W-:Y:S02]  /*0340*/  IMAD.U32 R7, RZ, RZ, UR7 ;  /* 0x00000007ff077e24 */ /* 0x000fe4000f8e00ff */
[----:B------:R-:W-:-:S02]  /*0350*/  IMAD.U32 R11, RZ, RZ, UR9 ;  /* 0x00000009ff0b7e24 */ /* 0x000fc4000f8e00ff */
[----:B------:R-:W-:Y:S02]  /*0360*/  IMAD.MOV.U32 R8, RZ, RZ, 0x24 ;  /* 0x00000024ff087424 */ /* 0x000fe400078e00ff */
[----:B------:R-:W-:Y:S02]  /*0370*/  IMAD.MOV.U32 R12, RZ, RZ, 0x1 ;  /* 0x00000001ff0c7424 */ /* 0x000fe400078e00ff */
[----:B------:R-:W-:-:S07]  /*0380*/  IMAD.MOV.U32 R13, RZ, RZ, RZ ;  /* 0x000000ffff0d7224 */ /* 0x000fce00078e00ff */
[----:B01---5:R-:W-:Y:S05]  /*0390*/  CALL.ABS.NOINC R2 ;  /* 0x0000000002007343 */ /* 0x023fea0003c00000 */
.L_x_0:
[----:B------:R-:W-:Y:S05]  /*03a0*/  WARPSYNC.ALL ;  /* 0x0000000000007948 */ /* 0x000fea0003800000 */
[----:B------:R-:W-:Y:S06]  /*03b0*/  BAR.SYNC.DEFER_BLOCKING 0x0 ;  /* 0x0000000000007b1d */ /* 0x000fec0000010000 */
[----:B------:R-:W-:-:S02]  /*03c0*/  ULDC.64 UR6, c[0x0][0x218] ;  /* 0x0000860000067ab9 */ /* 0x000fc40000000a00 */
[----:B------:R-:W-:-:S04]  /*03d0*/  LEA R2, P1, R22, UR6, 0x4 ;  /* 0x0000000616027c11 */ /* 0x000fc8000f8220ff */
[----:B------:R-:W-:Y:S01]  /*03e0*/  LEA.HI.X R3, R22, UR7, R23, 0x4, P1 ;  /* 0x0000000716037c11 */ /* 0x000fe200088f2417 */
[----:B------:R-:W-:Y:S02]  /*03f0*/  IMAD R22, R9, -0x4, R0 ;  /* 0xfffffffc09167824 */ /* 0x000fe400078e0200 */
[----:B------:R-:W-:Y:S02]  /*0400*/  IMAD.MOV.U32 R9, RZ, RZ, RZ ;  /* 0x000000ffff097224 */ /* 0x000fe400078e00ff */
[----:B------:R-:W-:-:S05]  /*0410*/  IMAD.WIDE R2, R22, 0x4, R2 ;  /* 0x0000000416027825 */ /* 0x000fca00078e0202 */
[----:B------:R1:W1:Y:S01]  /*0420*/  @!P2 LDG.E R9, desc[UR4][R2.64] ;  /* 0x000000040209a981 */ /* 0x000262000c1e1900 */
[----:B-----5:R-:W-:Y:S02]  /*0430*/  IADD3 R23, P3, R18, 0x7, RZ ;  /* 0x0000000712177810 */ /* 0x020fe40007f7e0ff */
[----:B------:R-:W-:-:S03]  /*0440*/  ISETP.GE.AND P1, PT, R19, RZ, PT ;  /* 0x000000ff1300720c */ /* 0x000fc60003f26270 */
[----:B------:R-:W-:Y:S01]  /*0450*/  IMAD.X R5, RZ, RZ, R19, P3 ;  /* 0x000000ffff057224 */ /* 0x000fe200018e0613 */
[----:B------:R-:W-:-:S04]  /*0460*/  SEL R23, R23, R18, !P1 ;  /* 0x0000001217177207 */ /* 0x000fc80004800000 */
[----:B------:R-:W-:Y:S02]  /*0470*/  SEL R24, R5, R19, !P1 ;  /* 0x0000001305187207 */ /* 0x000fe40004800000 */
        /* <DEDUP_REMOVED lines=18> */
[----:B01----:R-:W-:Y:S05]  /*05a0*/  CALL.ABS.NOINC R2 ;  /* 0x0000000002007343 */ /* 0x003fea0003c00000 */
.L_x_1:
[----:B------:R-:W-:Y:S05]  /*05b0*/  WARPSYNC.ALL ;  /* 0x0000000000007948 */ /* 0x000fea0003800000 */
[----:B------:R-:W-:Y:S01]  /*05c0*/  BAR.SYNC.DEFER_BLOCKING 0x0 ;  /* 0x0000000000007b1d */ /* 0x000fe20000010000 */
[----:B------:R-:W-:Y:S01]  /*05d0*/  IMAD.SHL.U32 R18, R22, 0x4, RZ ;  /* 0x0000000416127824 */ /* 0x000fe200078e00ff */
[----:B------:R-:W-:-:S04]  /*05e0*/  SHF.R.S32.HI R19, RZ, 0x1f, R22 ;  /* 0x0000001fff137819 */ /* 0x000fc80000011416 */
[----:B------:R-:W-:Y:S01]  /*05f0*/  ULDC.64 UR6, c[0x0][0x220] ;  /* 0x0000880000067ab9 */ /* 0x000fe20000000a00 */
[----:B------:R-:W-:Y:S01]  /*0600*/  SHF.L.U64.HI R19, R22, 0x2, R19 ;  /* 0x0000000216137819 */ /* 0x000fe20000010213 */
[----:B------:R-:W-:Y:S01]  /*0610*/  IMAD.MOV.U32 R22, RZ, RZ, RZ ;  /* 0x000000ffff167224 */ /* 0x000fe200078e00ff */
[----:B------:R-:W-:-:S04]  /*0620*/  LEA R3, P1, R23, UR6, 0x4 ;  /* 0x0000000617037c11 */ /* 0x000fc8000f8220ff */
[----:B------:R-:W-:Y:S02]  /*0630*/  LEA.HI.X R4, R23, UR7, R24, 0x4, P1 ;  /* 0x0000000717047c11 */ /* 0x000fe400088f2418 */
[----:B------:R-:W-:-:S04]  /*0640*/  IADD3 R2, P1, R18, R3, RZ ;  /* 0x0000000312027210 */ /* 0x000fc80007f3e0ff */
[----:B------:R-:W-:-:S05]  /*0650*/  IADD3.X R3, R19, R4, RZ, P1, !PT ;  /* 0x0000000413037210 */ /* 0x000fca0000ffe4ff */
[----:B------:R1:W5:Y:S01]  /*0660*/  @!P2 LDG.E R22, desc[UR4][R2.64] ;  /* 0x000000040216a981 */ /* 0x000362000c1e1900 */
[----:B------:R-:W-:-:S04]  /*0670*/  SHF.R.U32.HI R5, RZ, 0x1a, R17 ;  /* 0x0000001aff057819 */ /* 0x000fc80000011611 */
[----:B------:R-:W-:-:S04]  /*0680*/  LOP3.LUT R5, R5, 0x20, RZ, 0xc0, !PT ;  /* 0x0000002005057812 */ /* 0x000fc800078ec0ff */
[----:B------:R-:W-:-:S05]  /*0690*/  IADD3 R16, P1, R16, R5, RZ ;  /* 0x0000000510107210 */ /* 0x000fca0007f3e0ff */
[----:B------:R-:W-:Y:S01]  /*06a0*/  IMAD.X R17, RZ, RZ, R17, P1 ;  /* 0x000000ffff117224 */ /* 0x000fe200008e0611 */
        /* <DEDUP_REMOVED lines=19> */
.L_x_2:
[----:B------:R-:W-:Y:S05]  /*07e0*/  WARPSYNC.ALL ;  /* 0x0000000000007948 */ /* 0x000fea0003800000 */
[----:B------:R-:W-:Y:S06]  /*07f0*/  BAR.SYNC.DEFER_BLOCKING 0x0 ;  /* 0x0000000000007b1d */ /* 0x000fec0000010000 */
[----:B------:R-:W-:-:S02]  /*0800*/  ULDC.64 UR6, c[0x0][0x228] ;  /* 0x00008a0000067ab9 */ /* 0x000fc40000000a00 */
[----:B------:R-:W-:-:S04]  /*0810*/  LEA R3, P1, R16, UR6, 0x4 ;  /* 0x0000000610037c11 */ /* 0x000fc8000f8220ff */
[----:B------:R-:W-:Y:S01]  /*0820*/  LEA.HI.X R4, R16, UR7, R17, 0x4, P1 ;  /* 0x0000000710047c11 */ /* 0x000fe200088f2411 */
[----:B------:R-:W-:Y:S01]  /*0830*/  IMAD.MOV.U32 R16, RZ, RZ, RZ ;  /* 0x000000ffff107224 */ /* 0x000fe200078e00ff */
[----:B------:R-:W-:-:S05]  /*0840*/  IADD3 R2, P1, R3, R18, RZ ;  /* 0x0000001203027210 */ /* 0x000fca0007f3e0ff */
[----:B------:R-:W-:-:S05]  /*0850*/  IMAD.X R3, R4, 0x1, R19, P1 ;  /* 0x0000000104037824 */ /* 0x000fca00008e0613 */
[----:B------:R1:W5:Y:S01]  /*0860*/  @!P2 LDG.E R16, desc[UR4][R2.64] ;  /* 0x000000040210a981 */ /* 0x000362000c1e1900 */
[----:B------:R-:W-:Y:S02]  /*0870*/  IADD3 R5, P3, R14, 0xd, RZ ;  /* 0x0000000d0e057810 */ /* 0x000fe40007f7e0ff */
[----:B------:R-:W-:Y:S02]  /*0880*/  ISETP.GE.AND P1, PT, R15, RZ, PT ;  /* 0x000000ff0f00720c */ /* 0x000fe40003f26270 */
[----:B------:R-:W-:Y:S02]  /*0890*/  IADD3.X R7, RZ, R15, RZ, P3, !PT ;  /* 0x0000000fff077210 */ /* 0x000fe40001ffe4ff */
[----:B------:R-:W-:Y:S02]  /*08a0*/  SEL R14, R5, R14, !P1 ;  /* 0x0000000e050e7207 */ /* 0x000fe40004800000 */
        /* <DEDUP_REMOVED lines=20> */
.L_x_3:
[----:B------:R-:W-:Y:S05]  /*09f0*/  WARPSYNC.ALL ;  /* 0x0000000000007948 */ /* 0x000fea0003800000 */
[----:B------:R-:W-:Y:S01]  /*0a00*/  BAR.SYNC.DEFER_BLOCKING 0x0 ;  /* 0x0000000000007b1d */ /* 0x000fe20000010000 */
[----:B------:R-:W-:-:S05]  /*0a10*/  IMAD.MOV.U32 R4, RZ, RZ, RZ ;  /* 0x000000ffff047224 */ /* 0x000fca00078e00ff */
[----:B------:R-:W-:Y:S02]  /*0a20*/  ULDC.64 UR6, c[0x0][0x230] ;  /* 0x00008c0000067ab9 */ /* 0x000fe40000000a00 */
[----:B------:R-:W-:-:S04]  /*0a30*/  LEA R3, P0, R14, UR6, 0x4 ;  /* 0x000000060e037c11 */ /* 0x000fc8000f8020ff */
[----:B------:R-:W-:Y:S02]  /*0a40*/  LEA.HI.X R2, R14, UR7, R15, 0x4, P0 ;  /* 0x000000070e027c11 */ /* 0x000fe400080f240f */
[----:B------:R-:W-:-:S05]  /*0a50*/  IADD3 R18, P0, R3, R18, RZ ;  /* 0x0000001203127210 */ /* 0x000fca0007f1e0ff */
[----:B------:R-:W-:Y:S02]  /*0a60*/  IMAD.X R19, R2, 0x1, R19, P0 ;  /* 0x0000000102137824 */ /* 0x000fe400000e0613 */
[----:B------:R-:W1:Y:S03]  /*0a70*/  LDC.64 R2, c[0x0][0x238] ;  /* 0x00008e00ff027b82 */ /* 0x000e660000000a00 */
[----:B------:R-:W2:Y:S01]  /*0a80*/  @!P2 LDG.E R4, desc[UR4][R18.64] ;  /* 0x000000041204a981 */ /* 0x000ea2000c1e1900 */
[----:B-----5:R-:W-:-:S04]  /*0a90*/  FADD R9, R22, R9 ;  /* 0x0000000916097221 */ /* 0x020fc80000000000 */
[----:B------:R-:W-:Y:S01]  /*0aa0*/  FADD R9, R9, R16 ;  /* 0x0000001009097221 */ /* 0x000fe20000000000 */
[----:B-1----:R-:W-:-:S04]  /*0ab0*/  IMAD.WIDE R2, R0, 0x4, R2 ;  /* 0x0000000400027825 */ /* 0x002fc800078e0202 */
[----:B--2---:R-:W-:-:S04]  /*0ac0*/  FADD R4, R9, R4 ;  /* 0x0000000409047221 */ /* 0x004fc80000000000 */
[----:B------:R-:W-:Y:S01]  /*0ad0*/  FADD R5, RZ, R4 ;  /* 0x00000004ff057221 */ /* 0x000fe20000000000 */
[----:B------:R-:W-:Y:S06]  /*0ae0*/  @P2 EXIT ;  /* 0x000000000000294d */ /* 0x000fec0003800000 */
[----:B------:R-:W-:Y:S01]  /*0af0*/  STG.E desc[UR4][R2.64], R5 ;  /* 0x0000000502007986 */ /* 0x000fe2000c101904 */
[----:B------:R-:W-:Y:S05]  /*0b00*/  EXIT ;  /* 0x000000000000794d */ /* 0x000fea0003800000 */
.L_x_4:
[----:B------:R-:W-:-:S00]  /*0b10*/  BRA `(.L_x_4) ;  /* 0xfffffffc00fc7947 */ /* 0x000fc0000383ffff */
[----:B------:R-:W-:-:S00]  /*0b20*/  NOP ;  /* 0x0000000000007918 */ /* 0x000fc00000000000 */
        /* <DEDUP_REMOVED lines=13> */
.L_x_5:


//--------------------- .nv.global.init           --------------------------
	.section	.nv.global.init,"aw",@progbits
.nv.global.init:
	.type		assertFunc_1,@object
	.size		assertFunc_1,(assertFunc_3 - assertFunc_1)
assertFunc_1:
        /*0000*/ 	.byte	0x75, 0x6e, 0x6b, 0x6e, 0x6f, 0x77, 0x6e, 0x00
	.type		assertFunc_3,@object
	.size		assertFunc_3,(assertFunc_2 - assertFunc_3)
assertFunc_3:
        /*0008*/ 	.byte	0x75, 0x6e, 0x6b, 0x6e, 0x6f, 0x77, 0x6e, 0x00
	.type		assertFunc_2,@object
	.size		assertFunc_2,(assertFunc_0 - assertFunc_2)
assertFunc_2:
        /*0010*/ 	.byte	0x75, 0x6e, 0x6b, 0x6e, 0x6f, 0x77, 0x6e, 0x00
	.type		assertFunc_0,@object
	.size		assertFunc_0,(assertMessage_1 - assertFunc_0)
assertFunc_0:
        /*0018*/ 	.byte	0x75, 0x6e, 0x6b, 0x6e, 0x6f, 0x77, 0x6e, 0x00
	.type		assertMessage_1,@object
	.size		assertMessage_1,(assertMessage_0 - assertMessage_1)
assertMessage_1:
        /*0020*/ 	.byte	0x69, 0x6e, 0x64, 0x65, 0x78, 0x20, 0x6f, 0x75, 0x74, 0x20, 0x6f, 0x66, 0x20, 0x62, 0x6f, 0x75
        /*0030*/ 	.byte	0x6e, 0x64, 0x73, 0x3a, 0x20, 0x30, 0x20, 0x3c, 0x3d, 0x20, 0x74, 0x6d, 0x70, 0x31, 0x31, 0x20
        /*0040*/ 	.byte	0x3c, 0x20, 0x37, 0x00
	.type		assertMessage_0,@object
	.size		assertMessage_0,(assertMessage_3 - assertMessage_0)
assertMessage_0:
        /*0044*/ 	.byte	0x69, 0x6e, 0x64, 0x65, 0x78, 0x20, 0x6f, 0x75, 0x74, 0x20, 0x6f, 0x66, 0x20, 0x62, 0x6f, 0x75
        /*0054*/ 	.byte	0x6e, 0x64, 0x73, 0x3a, 0x20, 0x30, 0x20, 0x3c, 0x3d, 0x20, 0x74, 0x6d, 0x70, 0x34, 0x20, 0x3c
        /*0064*/ 	.byte	0x20, 0x32, 0x34, 0x00
	.type		assertMessage_3,@object
	.size		assertMessage_3,(assertMessage_2 - assertMessage_3)
assertMessage_3:
        /*0068*/ 	.byte	0x69, 0x6e, 0x64, 0x65, 0x78, 0x20, 0x6f, 0x75, 0x74, 0x20, 0x6f, 0x66, 0x20, 0x62, 0x6f, 0x75
        /*0078*/ 	.byte	0x6e, 0x64, 0x73, 0x3a, 0x20, 0x30, 0x20, 0x3c, 0x3d, 0x20, 0x74, 0x6d, 0x70, 0x32, 0x37, 0x20
        /*0088*/ 	.byte	0x3c, 0x20, 0x31, 0x33, 0x00
	.type		assertMessage_2,@object
	.size		assertMessage_2,(assertFile_0 - assertMessage_2)
assertMessage_2:
        /*008d*/ 	.byte	0x69, 0x6e, 0x64, 0x65, 0x78, 0x20, 0x6f, 0x75, 0x74, 0x20, 0x6f, 0x66, 0x20, 0x62, 0x6f, 0x75
        /*009d*/ 	.byte	0x6e, 0x64, 0x73, 0x3a, 0x20, 0x30, 0x20, 0x3c, 0x3d, 0x20, 0x74, 0x6d, 0x70, 0x31, 0x39, 0x20
        /*00ad*/ 	.byte	0x3c, 0x20, 0x33, 0x32, 0x00
	.type		assertFile_0,@object
	.size		assertFile_0,(assertFile_2 - assertFile_0)
assertFile_0:
        /*00b2*/ 	.byte	0x69, 0x6e, 0x64, 0x75, 0x63, 0x74, 0x6f, 0x72, 0x5f, 0x63, 0x61, 0x63, 0x68, 0x65, 0x2f, 0x6f
        /*00c2*/ 	.byte	0x72, 0x2f, 0x63, 0x6f, 0x72, 0x36, 0x66, 0x69, 0x78, 0x63, 0x62, 0x6a, 0x6e, 0x62, 0x33, 0x34
        /*00d2*/ 	.byte	0x33, 0x33, 0x7a, 0x66, 0x35, 0x77, 0x63, 0x36, 0x33, 0x79, 0x6e, 0x6c, 0x68, 0x72, 0x62, 0x65
        /*00e2*/ 	.byte	0x77, 0x79, 0x73, 0x70, 0x6e, 0x6f, 0x75, 0x69, 0x72, 0x65, 0x67, 0x70, 0x65, 0x73, 0x32, 0x6b
        /*00f2*/ 	.byte	0x75, 0x71, 0x36, 0x63, 0x74, 0x37, 0x2e, 0x70, 0x79, 0x00
	.type		assertFile_2,@object
	.size		assertFile_2,(assertFile_1 - assertFile_2)
assertFile_2:
        /*00fc*/ 	.byte	0x69, 0x6e, 0x64, 0x75, 0x63, 0x74, 0x6f, 0x72, 0x5f, 0x63, 0x61, 0x63, 0x68, 0x65, 0x2f, 0x6f
        /*010c*/ 	.byte	0x72, 0x2f, 0x63, 0x6f, 0x72, 0x36, 0x66, 0x69, 0x78, 0x63, 0x62, 0x6a, 0x6e, 0x62, 0x33, 0x34
        /*011c*/ 	.byte	0x33, 0x33, 0x7a, 0x66, 0x35, 0x77, 0x63, 0x36, 0x33, 0x79, 0x6e, 0x6c, 0x68, 0x72, 0x62, 0x65
        /*012c*/ 	.byte	0x77, 0x79, 0x73, 0x70, 0x6e, 0x6f, 0x75, 0x69, 0x72, 0x65, 0x67, 0x70, 0x65, 0x73, 0x32, 0x6b
        /*013c*/ 	.byte	0x75, 0x71, 0x36, 0x63, 0x74, 0x37, 0x2e, 0x70, 0x79, 0x00
	.type		assertFile_1,@object
	.size		assertFile_1,(assertFile_3 - assertFile_1)
assertFile_1:
        /*0146*/ 	.byte	0x69, 0x6e, 0x64, 0x75, 0x63, 0x74, 0x6f, 0x72, 0x5f, 0x63, 0x61, 0x63, 0x68, 0x65, 0x2f, 0x6f
        /*0156*/ 	.byte	0x72, 0x2f, 0x63, 0x6f, 0x72, 0x36, 0x66, 0x69, 0x78, 0x63, 0x62, 0x6a, 0x6e, 0x62, 0x33, 0x34
        /*0166*/ 	.byte	0x33, 0x33, 0x7a, 0x66, 0x35, 0x77, 0x63, 0x36, 0x33, 0x79, 0x6e, 0x6c, 0x68, 0x72, 0x62, 0x65
        /*0176*/ 	.byte	0x77, 0x79, 0x73, 0x70, 0x6e, 0x6f, 0x75, 0x69, 0x72, 0x65, 0x67, 0x70, 0x65, 0x73, 0x32, 0x6b
        /*0186*/ 	.byte	0x75, 0x71, 0x36, 0x63, 0x74, 0x37, 0x2e, 0x70, 0x79, 0x00
	.type		assertFile_3,@object
	.size		assertFile_3,(.L_1 - assertFile_3)
assertFile_3:
        /*0190*/ 	.byte	0x69, 0x6e, 0x64, 0x75, 0x63, 0x74, 0x6f, 0x72, 0x5f, 0x63, 0x61, 0x63, 0x68, 0x65, 0x2f, 0x6f
        /*01a0*/ 	.byte	0x72, 0x2f, 0x63, 0x6f, 0x72, 0x36, 0x66, 0x69, 0x78, 0x63, 0x62, 0x6a, 0x6e, 0x62, 0x33, 0x34
        /*01b0*/ 	.byte	0x33, 0x33, 0x7a, 0x66, 0x35, 0x77, 0x63, 0x36, 0x33, 0x79, 0x6e, 0x6c, 0x68, 0x72, 0x62, 0x65
        /*01c0*/ 	.byte	0x77, 0x79, 0x73, 0x70, 0x6e, 0x6f, 0x75, 0x69, 0x72, 0x65, 0x67, 0x70, 0x65, 0x73, 0x32, 0x6b
        /*01d0*/ 	.byte	0x75, 0x71, 0x36, 0x63, 0x74, 0x37, 0x2e, 0x70, 0x79, 0x00
.L_1:


//--------------------- .nv.constant0.triton_poi_fused_add_embedding_1 --------------------------
	.section	.nv.constant0.triton_poi_fused_add_embedding_1,"a",@progbits
	.sectionflags	@""
	.align	4
.nv.constant0.triton_poi_fused_add_embedding_1:
	.zero		580


//--------------------- SYMBOLS --------------------------

	.type		__assertfail,@function
